//
// Generated by NVIDIA NVVM Compiler
//
// Compiler Build ID: CL-36424714
// Cuda compilation tools, release 13.0, V13.0.88
// Based on NVVM 20.0.0
//

.version 9.0
.target sm_100
.address_size 64

	// .globl	_Z16reduction_kernelPdS_i
.extern .shared .align 16 .b8 shmem[];

.visible .entry _Z16reduction_kernelPdS_i(
	.param .u64 .ptr .align 1 _Z16reduction_kernelPdS_i_param_0,
	.param .u64 .ptr .align 1 _Z16reduction_kernelPdS_i_param_1,
	.param .u32 _Z16reduction_kernelPdS_i_param_2
)
{
	.reg .pred 	%p<11>;
	.reg .b32 	%r<22>;
	.reg .b64 	%rd<15>;
	.reg .b64 	%fd<40>;

	ld.param.u64 	%rd2, [_Z16reduction_kernelPdS_i_param_0];
	ld.param.u64 	%rd3, [_Z16reduction_kernelPdS_i_param_1];
	ld.param.u32 	%r14, [_Z16reduction_kernelPdS_i_param_2];
	cvta.to.global.u64 	%rd1, %rd3;
	mov.u32 	%r1, %tid.x;
	mov.u32 	%r21, %ntid.x;
	mov.u32 	%r3, %ctaid.x;
	mad.lo.s32 	%r20, %r21, %r3, %r1;
	setp.ge.s32 	%p1, %r20, %r14;
	mov.f64 	%fd39, 0d0000000000000000;
	@%p1 bra 	$L__BB0_12;
	mov.u32 	%r15, %nctaid.x;
	mul.lo.s32 	%r5, %r15, %r21;
	mov.f64 	%fd31, 0d0000000000000000;
	mov.f64 	%fd32, %fd31;
	mov.f64 	%fd33, %fd31;
	mov.f64 	%fd34, %fd31;
$L__BB0_2:
	setp.ge.u32 	%p2, %r20, %r14;
	mov.f64 	%fd35, 0d0000000000000000;
	@%p2 bra 	$L__BB0_4;
	mul.wide.u32 	%rd4, %r20, 8;
	add.s64 	%rd5, %rd1, %rd4;
	ld.global.f64 	%fd35, [%rd5];
$L__BB0_4:
	add.f64 	%fd34, %fd35, %fd34;
	add.s32 	%r7, %r5, %r20;
	setp.ge.u32 	%p3, %r7, %r14;
	mov.f64 	%fd36, 0d0000000000000000;
	@%p3 bra 	$L__BB0_6;
	mul.wide.u32 	%rd6, %r7, 8;
	add.s64 	%rd7, %rd1, %rd6;
	ld.global.f64 	%fd36, [%rd7];
$L__BB0_6:
	add.f64 	%fd33, %fd36, %fd33;
	add.s32 	%r8, %r7, %r5;
	setp.ge.u32 	%p4, %r8, %r14;
	mov.f64 	%fd37, 0d0000000000000000;
	@%p4 bra 	$L__BB0_8;
	mul.wide.u32 	%rd8, %r8, 8;
	add.s64 	%rd9, %rd1, %rd8;
	ld.global.f64 	%fd37, [%rd9];
$L__BB0_8:
	add.f64 	%fd32, %fd37, %fd32;
	add.s32 	%r9, %r8, %r5;
	setp.ge.u32 	%p5, %r9, %r14;
	mov.f64 	%fd38, 0d0000000000000000;
	@%p5 bra 	$L__BB0_10;
	mul.wide.u32 	%rd10, %r9, 8;
	add.s64 	%rd11, %rd1, %rd10;
	ld.global.f64 	%fd38, [%rd11];
$L__BB0_10:
	add.f64 	%fd31, %fd38, %fd31;
	add.s32 	%r20, %r9, %r5;
	setp.lt.s32 	%p6, %r20, %r14;
	@%p6 bra 	$L__BB0_2;
	add.f64 	%fd25, %fd33, %fd34;
	add.f64 	%fd26, %fd32, %fd25;
	add.f64 	%fd39, %fd31, %fd26;
$L__BB0_12:
	shl.b32 	%r16, %r1, 3;
	mov.u32 	%r17, shmem;
	add.s32 	%r11, %r17, %r16;
	st.shared.f64 	[%r11], %fd39;
	barrier.sync 	0;
	setp.lt.u32 	%p7, %r21, 2;
	@%p7 bra 	$L__BB0_16;
$L__BB0_13:
	shr.u32 	%r13, %r21, 1;
	setp.ge.u32 	%p8, %r1, %r13;
	@%p8 bra 	$L__BB0_15;
	shl.b32 	%r18, %r13, 3;
	add.s32 	%r19, %r11, %r18;
	ld.shared.f64 	%fd27, [%r19];
	ld.shared.f64 	%fd28, [%r11];
	add.f64 	%fd29, %fd27, %fd28;
	st.shared.f64 	[%r11], %fd29;
$L__BB0_15:
	barrier.sync 	0;
	setp.gt.u32 	%p9, %r21, 3;
	mov.u32 	%r21, %r13;
	@%p9 bra 	$L__BB0_13;
$L__BB0_16:
	setp.ne.s32 	%p10, %r1, 0;
	@%p10 bra 	$L__BB0_18;
	ld.shared.f64 	%fd30, [shmem];
	cvta.to.global.u64 	%rd12, %rd2;
	mul.wide.u32 	%rd13, %r3, 8;
	add.s64 	%rd14, %rd12, %rd13;
	st.global.f64 	[%rd14], %fd30;
$L__BB0_18:
	ret;

}


// ===== COMPILED SASS (sm_100) =====

	.target	sm_100

	.elftype	@"ET_EXEC"


//--------------------- .note.nv.tkinfo           --------------------------
	.section	.note.nv.tkinfo,"",@"SHT_NOTE"
	.sectionflags	@"SHF_NOTE_NV_TKINFO"
	.tkinfo
        /*0018*/ 	.word	0x00000002
        /*0030*/ 	.string	""
        /*0030*/ 	.string	"ptxas"
        /*0030*/ 	.string	"Cuda compilation tools, release 13.0, V13.0.88"
        /*0030*/ 	.string	"Build cuda_13.0.r13.0/compiler.36424714_0"
        /*0030*/ 	.string	"-arch sm_100 -m 64 "



//--------------------- .note.nv.cuinfo           --------------------------
	.section	.note.nv.cuinfo,"",@"SHT_NOTE"
	.sectionflags	@"SHF_NOTE_NV_CUINFO"
        /*0018*/ 	.short	0x0002
        /*001a*/ 	.short	0x0064
        /*001c*/ 	.short	0x0082
	.zero		2


//--------------------- .nv.info                  --------------------------
	.section	.nv.info,"",@"SHT_CUDA_INFO"
	.align	4


	//----- nvinfo : EIATTR_REGCOUNT
	.align		4
        /*0000*/ 	.byte	0x04, 0x2f
        /*0002*/ 	.short	(.L_1 - .L_0)
	.align		4
.L_0:
        /*0004*/ 	.word	index@(_Z16reduction_kernelPdS_i)
        /*0008*/ 	.word	0x00000020


	//----- nvinfo : EIATTR_FRAME_SIZE
	.align		4
.L_1:
        /*000c*/ 	.byte	0x04, 0x11
        /*000e*/ 	.short	(.L_3 - .L_2)
	.align		4
.L_2:
        /*0010*/ 	.word	index@(_Z16reduction_kernelPdS_i)
        /*0014*/ 	.word	0x00000000


	//----- nvinfo : EIATTR_MIN_STACK_SIZE
	.align		4
.L_3:
        /*0018*/ 	.byte	0x04, 0x12
        /*001a*/ 	.short	(.L_5 - .L_4)
	.align		4
.L_4:
        /*001c*/ 	.word	index@(_Z16reduction_kernelPdS_i)
        /*0020*/ 	.word	0x00000000
.L_5:


//--------------------- .nv.compat                --------------------------
	.section	.nv.compat,"",@"SHT_CUDA_COMPAT_INFO"
	.align	4
        /*0000*/ 	.byte	0x02, 0x09, 0x00, 0x00, 0x02, 0x02, 0x01, 0x00, 0x02, 0x05, 0x05, 0x00, 0x03, 0x07, 0x01, 0x01
        /*0010*/ 	.byte	0x02, 0x03, 0x00, 0x00, 0x02, 0x06, 0x01, 0x00, 0x04, 0x0b, 0x08, 0x00, 0x01, 0x00, 0x00, 0x00
        /*0020*/ 	.byte	0x00, 0x00, 0x00, 0x00


//--------------------- .nv.info._Z16reduction_kernelPdS_i --------------------------
	.section	.nv.info._Z16reduction_kernelPdS_i,"",@"SHT_CUDA_INFO"
	.sectionflags	@""
	.align	4


	//----- nvinfo : EIATTR_CUDA_API_VERSION
	.align		4
        /*0000*/ 	.byte	0x04, 0x37
        /*0002*/ 	.short	(.L_7 - .L_6)
.L_6:
        /*0004*/ 	.word	0x00000082


	//----- nvinfo : EIATTR_KPARAM_INFO
	.align		4
.L_7:
        /*0008*/ 	.byte	0x04, 0x17
        /*000a*/ 	.short	(.L_9 - .L_8)
.L_8:
        /*000c*/ 	.word	0x00000000
        /*0010*/ 	.short	0x0002
        /*0012*/ 	.short	0x0010
        /*0014*/ 	.byte	0x00, 0xf0, 0x11, 0x00


	//----- nvinfo : EIATTR_KPARAM_INFO
	.align		4
.L_9:
        /*0018*/ 	.byte	0x04, 0x17
        /*001a*/ 	.short	(.L_11 - .L_10)
.L_10:
        /*001c*/ 	.word	0x00000000
        /*0020*/ 	.short	0x0001
        /*0022*/ 	.short	0x0008
        /*0024*/ 	.byte	0x00, 0xf5, 0x21, 0x00


	//----- nvinfo : EIATTR_KPARAM_INFO
	.align		4
.L_11:
        /*0028*/ 	.byte	0x04, 0x17
        /*002a*/ 	.short	(.L_13 - .L_12)
.L_12:
        /*002c*/ 	.word	0x00000000
        /*0030*/ 	.short	0x0000
        /*0032*/ 	.short	0x0000
        /*0034*/ 	.byte	0x00, 0xf5, 0x21, 0x00


	//----- nvinfo : EIATTR_SPARSE_MMA_MASK
	.align		4
.L_13:
        /*0038*/ 	.byte	0x03, 0x50
        /*003a*/ 	.short	0x0000


	//----- nvinfo : EIATTR_MAXREG_COUNT
	.align		4
        /*003c*/ 	.byte	0x03, 0x1b
        /*003e*/ 	.short	0x00ff


	//----- nvinfo : EIATTR_NUM_BARRIERS
	.align		4
        /*0040*/ 	.byte	0x02, 0x4c
        /*0042*/ 	.byte	0x01
	.zero		1


	//----- nvinfo : EIATTR_MERCURY_ISA_VERSION
	.align		4
        /*0044*/ 	.byte	0x03, 0x5f
        /*0046*/ 	.short	0x0101


	//----- nvinfo : EIATTR_COOP_GROUP_MASK_REGIDS
	.align		4
        /*0048*/ 	.byte	0x04, 0x29
        /*004a*/ 	.short	(.L_15 - .L_14)


	//   ....[0]....
.L_14:
        /*004c*/ 	.word	0xffffffff


	//   ....[1]....
        /*0050*/ 	.word	0xffffffff


	//----- nvinfo : EIATTR_COOP_GROUP_INSTR_OFFSETS
	.align		4
.L_15:
        /*0054*/ 	.byte	0x04, 0x28
        /*0056*/ 	.short	(.L_17 - .L_16)


	//   ....[0]....
.L_16:
        /*0058*/ 	.word	0x000003e0


	//   ....[1]....
        /*005c*/ 	.word	0x00000470


	//----- nvinfo : EIATTR_VRC_CTA_INIT_COUNT
	.align		4
.L_17:
        /*0060*/ 	.byte	0x02, 0x4a
	.zero		1
	.zero		1


	//----- nvinfo : EIATTR_EXIT_INSTR_OFFSETS
	.align		4
        /*0064*/ 	.byte	0x04, 0x1c
        /*0066*/ 	.short	(.L_19 - .L_18)


	//   ....[0]....
.L_18:
        /*0068*/ 	.word	0x000004b0


	//   ....[1]....
        /*006c*/ 	.word	0x00000530


	//----- nvinfo : EIATTR_CRS_STACK_SIZE
	.align		4
.L_19:
        /*0070*/ 	.byte	0x04, 0x1e
        /*0072*/ 	.short	(.L_21 - .L_20)
.L_20:
        /*0074*/ 	.word	0x00000000


	//----- nvinfo : EIATTR_CBANK_PARAM_SIZE
	.align		4
.L_21:
        /*0078*/ 	.byte	0x03, 0x19
        /*007a*/ 	.short	0x0014


	//----- nvinfo : EIATTR_PARAM_CBANK
	.align		4
        /*007c*/ 	.byte	0x04, 0x0a
        /*007e*/ 	.short	(.L_23 - .L_22)
	.align		4
.L_22:
        /*0080*/ 	.word	index@(.nv.constant0._Z16reduction_kernelPdS_i)
        /*0084*/ 	.short	0x0380
        /*0086*/ 	.short	0x0014


	//----- nvinfo : EIATTR_SW_WAR
	.align		4
.L_23:
        /*0088*/ 	.byte	0x04, 0x36
        /*008a*/ 	.short	(.L_25 - .L_24)
.L_24:
        /*008c*/ 	.word	0x00000008
.L_25:


//--------------------- .nv.callgraph             --------------------------
	.section	.nv.callgraph,"",@"SHT_CUDA_CALLGRAPH"
	.align	4
	.sectionentsize	8
	.align		4
        /*0000*/ 	.word	0x00000000
	.align		4
        /*0004*/ 	.word	0xffffffff
	.align		4
        /*0008*/ 	.word	0x00000000
	.align		4
        /*000c*/ 	.word	0xfffffffe
	.align		4
        /*0010*/ 	.word	0x00000000
	.align		4
        /*0014*/ 	.word	0xfffffffd
	.align		4
        /*0018*/ 	.word	0x00000000
	.align		4
        /*001c*/ 	.word	0xfffffffc


//--------------------- .text._Z16reduction_kernelPdS_i --------------------------
	.section	.text._Z16reduction_kernelPdS_i,"ax",@progbits
	.align	128
        .global         _Z16reduction_kernelPdS_i
        .type           _Z16reduction_kernelPdS_i,@function
        .size           _Z16reduction_kernelPdS_i,(.L_x_7 - _Z16reduction_kernelPdS_i)
        .other          _Z16reduction_kernelPdS_i,@"STO_CUDA_ENTRY STV_DEFAULT"
_Z16reduction_kernelPdS_i:
.text._Z16reduction_kernelPdS_i:
[----:B------:R-:W-:Y:S01]  /*0000*/  LDC R1, c[0x0][0x37c] ;  /* 0x0000df00ff017b82 */ /* 0x000fe20000000800 */
[----:B------:R-:W0:Y:S01]  /*0010*/  S2R R0, SR_TID.X ;  /* 0x0000000000007919 */ /* 0x000e220000002100 */
[----:B------:R-:W1:Y:S01]  /*0020*/  LDCU UR4, c[0x0][0x360] ;  /* 0x00006c00ff0477ac */ /* 0x000e620008000800 */
[----:B------:R-:W-:Y:S01]  /*0030*/  BSSY.RECONVERGENT B0, `(.L_x_0) ;  /* 0x0000033000007945 */ /* 0x000fe20003800200 */
[----:B------:R-:W-:Y:S01]  /*0040*/  CS2R R4, SRZ ;  /* 0x0000000000047805 */ /* 0x000fe2000001ff00 */
[----:B------:R-:W0:Y:S01]  /*0050*/  S2R R23, SR_CTAID.X ;  /* 0x0000000000177919 */ /* 0x000e220000002500 */
[----:B------:R-:W2:Y:S01]  /*0060*/  LDCU UR5, c[0x0][0x390] ;  /* 0x00007200ff0577ac */ /* 0x000ea20008000800 */
[----:B------:R-:W3:Y:S01]  /*0070*/  LDCU.64 UR6, c[0x0][0x358] ;  /* 0x00006b00ff0677ac */ /* 0x000ee20008000a00 */
[----:B------:R-:W4:Y:S01]  /*0080*/  LDCU UR8, c[0x0][0x390] ;  /* 0x00007200ff0877ac */ /* 0x000f220008000800 */
[----:B-1----:R-:W-:Y:S02]  /*0090*/  IMAD.U32 R22, RZ, RZ, UR4 ;  /* 0x00000004ff167e24 */ /* 0x002fe4000f8e00ff */
[----:B0-----:R-:W-:-:S05]  /*00a0*/  IMAD R13, R23, UR4, R0 ;  /* 0x00000004170d7c24 */ /* 0x001fca000f8e0200 */
[----:B--2---:R-:W-:-:S13]  /*00b0*/  ISETP.GE.AND P0, PT, R13, UR5, PT ;  /* 0x000000050d007c0c */ /* 0x004fda000bf06270 */
[----:B---34-:R-:W-:Y:S05]  /*00c0*/  @P0 BRA `(.L_x_1) ;  /* 0x0000000000a40947 */ /* 0x018fea0003800000 */
[----:B------:R-:W0:Y:S01]  /*00d0*/  LDCU UR4, c[0x0][0x370] ;  /* 0x00006e00ff0477ac */ /* 0x000e220008000800 */
[----:B------:R-:W-:Y:S01]  /*00e0*/  BSSY.RECONVERGENT B1, `(.L_x_2) ;  /* 0x0000024000017945 */ /* 0x000fe20003800200 */
[----:B------:R-:W-:Y:S02]  /*00f0*/  CS2R R4, SRZ ;  /* 0x0000000000047805 */ /* 0x000fe4000001ff00 */
[----:B------:R-:W-:Y:S02]  /*0100*/  CS2R R6, SRZ ;  /* 0x0000000000067805 */ /* 0x000fe4000001ff00 */
[----:B------:R-:W-:Y:S02]  /*0110*/  CS2R R8, SRZ ;  /* 0x0000000000087805 */ /* 0x000fe4000001ff00 */
[----:B------:R-:W-:Y:S01]  /*0120*/  CS2R R10, SRZ ;  /* 0x00000000000a7805 */ /* 0x000fe2000001ff00 */
[----:B0-----:R-:W-:-:S07]  /*0130*/  IMAD R24, R22, UR4, RZ ;  /* 0x0000000416187c24 */ /* 0x001fce000f8e02ff */
.L_x_3:
[----:B------:R-:W-:Y:S01]  /*0140*/  ISETP.GE.U32.AND P0, PT, R13, UR8, PT ;  /* 0x000000080d007c0c */ /* 0x000fe2000bf06070 */
[----:B------:R-:W-:-:S04]  /*0150*/  IMAD.IADD R15, R24, 0x1, R13 ;  /* 0x00000001180f7824 */ /* 0x000fc800078e020d */
[----:B------:R-:W-:Y:S01]  /*0160*/  IMAD.IADD R17, R24, 0x1, R15 ;  /* 0x0000000118117824 */ /* 0x000fe200078e020f */
[----:B------:R-:W-:-:S03]  /*0170*/  ISETP.GE.U32.AND P1, PT, R15, UR8, PT ;  /* 0x000000080f007c0c */ /* 0x000fc6000bf26070 */
[----:B------:R-:W-:Y:S01]  /*0180*/  IMAD.IADD R25, R24, 0x1, R17 ;  /* 0x0000000118197824 */ /* 0x000fe200078e0211 */
[----:B------:R-:W-:-:S03]  /*0190*/  ISETP.GE.U32.AND P2, PT, R17, UR8, PT ;  /* 0x0000000811007c0c */ /* 0x000fc6000bf46070 */
[----:B------:R-:W0:Y:S01]  /*01a0*/  @!P0 LDC.64 R28, c[0x0][0x388] ;  /* 0x0000e200ff1c8b82 */ /* 0x000e220000000a00 */
[----:B------:R-:W-:-:S07]  /*01b0*/  ISETP.GE.U32.AND P3, PT, R25, UR8, PT ;  /* 0x0000000819007c0c */ /* 0x000fce000bf66070 */
[----:B------:R-:W1:Y:S08]  /*01c0*/  @!P1 LDC.64 R26, c[0x0][0x388] ;  /* 0x0000e200ff1a9b82 */ /* 0x000e700000000a00 */
[----:B------:R-:W2:Y:S08]  /*01d0*/  @!P2 LDC.64 R2, c[0x0][0x388] ;  /* 0x0000e200ff02ab82 */ /* 0x000eb00000000a00 */
[----:B------:R-:W3:Y:S01]  /*01e0*/  @!P3 LDC.64 R18, c[0x0][0x388] ;  /* 0x0000e200ff12bb82 */ /* 0x000ee20000000a00 */
[----:B0-----:R-:W-:Y:S01]  /*01f0*/  @!P0 IMAD.WIDE.U32 R28, R13, 0x8, R28 ;  /* 0x000000080d1c8825 */ /* 0x001fe200078e001c */
[----:B------:R-:W-:-:S06]  /*0200*/  CS2R R12, SRZ ;  /* 0x00000000000c7805 */ /* 0x000fcc000001ff00 */
[----:B------:R-:W4:Y:S01]  /*0210*/  @!P0 LDG.E.64 R12, desc[UR6][R28.64] ;  /* 0x000000061c0c8981 */ /* 0x000f22000c1e1b00 */
[----:B-1----:R-:W-:Y:S01]  /*0220*/  @!P1 IMAD.WIDE.U32 R26, R15, 0x8, R26 ;  /* 0x000000080f1a9825 */ /* 0x002fe200078e001a */
[----:B------:R-:W-:Y:S02]  /*0230*/  CS2R R14, SRZ ;  /* 0x00000000000e7805 */ /* 0x000fe4000001ff00 */
[----:B------:R-:W-:Y:S01]  /*0240*/  CS2R R20, SRZ ;  /* 0x0000000000147805 */ /* 0x000fe2000001ff00 */
[----:B--2---:R-:W-:Y:S01]  /*0250*/  @!P2 IMAD.WIDE.U32 R2, R17, 0x8, R2 ;  /* 0x000000081102a825 */ /* 0x004fe200078e0002 */
[----:B------:R-:W-:Y:S02]  /*0260*/  CS2R R16, SRZ ;  /* 0x0000000000107805 */ /* 0x000fe4000001ff00 */
[----:B------:R-:W2:Y:S04]  /*0270*/  @!P1 LDG.E.64 R14, desc[UR6][R26.64] ;  /* 0x000000061a0e9981 */ /* 0x000ea8000c1e1b00 */
[----:B------:R-:W5:Y:S01]  /*0280*/  @!P2 LDG.E.64 R16, desc[UR6][R2.64] ;  /* 0x000000060210a981 */ /* 0x000f62000c1e1b00 */
[----:B---3--:R-:W-:-:S05]  /*0290*/  @!P3 IMAD.WIDE.U32 R18, R25, 0x8, R18 ;  /* 0x000000081912b825 */ /* 0x008fca00078e0012 */
[----:B------:R-:W3:Y:S01]  /*02a0*/  @!P3 LDG.E.64 R20, desc[UR6][R18.64] ;  /* 0x000000061214b981 */ /* 0x000ee2000c1e1b00 */
[----:B----4-:R-:W-:Y:S01]  /*02b0*/  DADD R10, R12, R10 ;  /* 0x000000000c0a7229 */ /* 0x010fe2000000000a */
[----:B------:R-:W-:-:S05]  /*02c0*/  IMAD.IADD R13, R24, 0x1, R25 ;  /* 0x00000001180d7824 */ /* 0x000fca00078e0219 */
[----:B------:R-:W-:Y:S01]  /*02d0*/  ISETP.GE.AND P0, PT, R13, UR8, PT ;  /* 0x000000080d007c0c */ /* 0x000fe2000bf06270 */
[----:B--2---:R-:W-:Y:S02]  /*02e0*/  DADD R8, R14, R8 ;  /* 0x000000000e087229 */ /* 0x004fe40000000008 */
[----:B-----5:R-:W-:Y:S02]  /*02f0*/  DADD R6, R16, R6 ;  /* 0x0000000010067229 */ /* 0x020fe40000000006 */
[----:B---3--:R-:W-:-:S08]  /*0300*/  DADD R4, R20, R4 ;  /* 0x0000000014047229 */ /* 0x008fd00000000004 */
[----:B------:R-:W-:Y:S05]  /*0310*/  @!P0 BRA `(.L_x_3) ;  /* 0xfffffffc00888947 */ /* 0x000fea000383ffff */
[----:B------:R-:W-:Y:S05]  /*0320*/  BSYNC.RECONVERGENT B1 ;  /* 0x0000000000017941 */ /* 0x000fea0003800200 */
.L_x_2:
[----:B------:R-:W-:-:S08]  /*0330*/  DADD R8, R8, R10 ;  /* 0x0000000008087229 */ /* 0x000fd0000000000a */
[----:B------:R-:W-:-:S08]  /*0340*/  DADD R8, R6, R8 ;  /* 0x0000000006087229 */ /* 0x000fd00000000008 */
[----:B------:R-:W-:-:S11]  /*0350*/  DADD R4, R4, R8 ;  /* 0x0000000004047229 */ /* 0x000fd60000000008 */
.L_x_1:
[----:B------:R-:W-:Y:S05]  /*0360*/  BSYNC.RECONVERGENT B0 ;  /* 0x0000000000007941 */ /* 0x000fea0003800200 */
.L_x_0:
[----:B------:R-:W0:Y:S01]  /*0370*/  S2UR UR5, SR_CgaCtaId ;  /* 0x00000000000579c3 */ /* 0x000e220000008800 */
[----:B------:R-:W-:Y:S01]  /*0380*/  UMOV UR4, 0x400 ;  /* 0x0000040000047882 */ /* 0x000fe20000000000 */
[----:B------:R-:W-:Y:S02]  /*0390*/  ISETP.GE.U32.AND P0, PT, R22, 0x2, PT ;  /* 0x000000021600780c */ /* 0x000fe40003f06070 */
[----:B------:R-:W-:Y:S01]  /*03a0*/  ISETP.NE.AND P1, PT, R0, RZ, PT ;  /* 0x000000ff0000720c */ /* 0x000fe20003f25270 */
[----:B0-----:R-:W-:-:S06]  /*03b0*/  ULEA UR4, UR5, UR4, 0x18 ;  /* 0x0000000405047291 */ /* 0x001fcc000f8ec0ff */
[----:B------:R-:W-:-:S05]  /*03c0*/  LEA R7, R0, UR4, 0x3 ;  /* 0x0000000400077c11 */ /* 0x000fca000f8e18ff */
[----:B------:R0:W-:Y:S01]  /*03d0*/  STS.64 [R7], R4 ;  /* 0x0000000407007388 */ /* 0x0001e20000000a00 */
[----:B------:R-:W-:Y:S06]  /*03e0*/  BAR.SYNC.DEFER_BLOCKING 0x0 ;  /* 0x0000000000007b1d */ /* 0x000fec0000010000 */
[----:B------:R-:W-:Y:S05]  /*03f0*/  @!P0 BRA `(.L_x_4) ;  /* 0x00000000002c8947 */ /* 0x000fea0003800000 */
.L_x_5:
[----:B------:R-:W-:-:S04]  /*0400*/  SHF.R.U32.HI R8, RZ, 0x1, R22 ;  /* 0x00000001ff087819 */ /* 0x000fc80000011616 */
[----:B------:R-:W-:-:S13]  /*0410*/  ISETP.GE.U32.AND P0, PT, R0, R8, PT ;  /* 0x000000080000720c */ /* 0x000fda0003f06070 */
[----:B------:R-:W-:Y:S01]  /*0420*/  @!P0 IMAD R6, R8, 0x8, R7 ;  /* 0x0000000808068824 */ /* 0x000fe200078e0207 */
[----:B0-----:R-:W-:Y:S04]  /*0430*/  @!P0 LDS.64 R4, [R7] ;  /* 0x0000000007048984 */ /* 0x001fe80000000a00 */
[----:B------:R-:W0:Y:S02]  /*0440*/  @!P0 LDS.64 R2, [R6] ;  /* 0x0000000006028984 */ /* 0x000e240000000a00 */
[----:B0-----:R-:W-:-:S07]  /*0450*/  @!P0 DADD R2, R2, R4 ;  /* 0x0000000002028229 */ /* 0x001fce0000000004 */
[----:B------:R1:W-:Y:S01]  /*0460*/  @!P0 STS.64 [R7], R2 ;  /* 0x0000000207008388 */ /* 0x0003e20000000a00 */
[----:B------:R-:W-:Y:S01]  /*0470*/  BAR.SYNC.DEFER_BLOCKING 0x0 ;  /* 0x0000000000007b1d */ /* 0x000fe20000010000 */
[----:B------:R-:W-:Y:S01]  /*0480*/  ISETP.GT.U32.AND P0, PT, R22, 0x3, PT ;  /* 0x000000031600780c */ /* 0x000fe20003f04070 */
[----:B------:R-:W-:-:S12]  /*0490*/  IMAD.MOV.U32 R22, RZ, RZ, R8 ;  /* 0x000000ffff167224 */ /* 0x000fd800078e0008 */
[----:B-1----:R-:W-:Y:S05]  /*04a0*/  @P0 BRA `(.L_x_5) ;  /* 0xfffffffc00d40947 */ /* 0x002fea000383ffff */
.L_x_4:
[----:B------:R-:W-:Y:S05]  /*04b0*/  @P1 EXIT ;  /* 0x000000000000194d */ /* 0x000fea0003800000 */
[----:B------:R-:W1:Y:S01]  /*04c0*/  S2UR UR5, SR_CgaCtaId ;  /* 0x00000000000579c3 */ /* 0x000e620000008800 */
[----:B------:R-:W-:-:S07]  /*04d0*/  UMOV UR4, 0x400 ;  /* 0x0000040000047882 */ /* 0x000fce0000000000 */
[----:B0-----:R-:W0:Y:S01]  /*04e0*/  LDC.64 R4, c[0x0][0x380] ;  /* 0x0000e000ff047b82 */ /* 0x001e220000000a00 */
[----:B-1----:R-:W-:Y:S01]  /*04f0*/  ULEA UR4, UR5, UR4, 0x18 ;  /* 0x0000000405047291 */ /* 0x002fe2000f8ec0ff */
[----:B0-----:R-:W-:-:S08]  /*0500*/  IMAD.WIDE.U32 R4, R23, 0x8, R4 ;  /* 0x0000000817047825 */ /* 0x001fd000078e0004 */
[----:B------:R-:W0:Y:S04]  /*0510*/  LDS.64 R2, [UR4] ;  /* 0x00000004ff027984 */ /* 0x000e280008000a00 */
[----:B0-----:R-:W-:Y:S01]  /*0520*/  STG.E.64 desc[UR6][R4.64], R2 ;  /* 0x0000000204007986 */ /* 0x001fe2000c101b06 */
[----:B------:R-:W-:Y:S05]  /*0530*/  EXIT ;  /* 0x000000000000794d */ /* 0x000fea0003800000 */
.L_x_6:
[----:B------:R-:W-:-:S00]  /*0540*/  BRA `(.L_x_6) ;  /* 0xfffffffc00fc7947 */ /* 0x000fc0000383ffff */
[----:B------:R-:W-:-:S00]  /*0550*/  NOP ;  /* 0x0000000000007918 */ /* 0x000fc00000000000 */
        /* <DEDUP_REMOVED lines=10> */
.L_x_7:


//--------------------- .nv.shared._Z16reduction_kernelPdS_i --------------------------
	.section	.nv.shared._Z16reduction_kernelPdS_i,"aw",@nobits
	.sectionflags	@""
	.align	16
	.zero		1024


//--------------------- .nv.shared.reserved.0     --------------------------
	.section	.nv.shared.reserved.0,"aw",@nobits
	.weak		__nv_reservedSMEM_offset_0_alias
	.size		__nv_reservedSMEM_offset_0_alias, 0, 64
	.other		__nv_reservedSMEM_offset_0_alias,@"STO_CUDA_RESERVED_SHARED STV_DEFAULT"
__nv_reservedSMEM_offset_0_alias:
	.zero		0
	.zero		64


//--------------------- .nv.constant0._Z16reduction_kernelPdS_i --------------------------
	.section	.nv.constant0._Z16reduction_kernelPdS_i,"a",@progbits
	.sectionflags	@""
	.align	4
.nv.constant0._Z16reduction_kernelPdS_i:
	.zero		916


//--------------------- SYMBOLS --------------------------

	.type		.nv.reservedSmem.offset0,@object
	.size		.nv.reservedSmem.offset0,0x4
	.type		.nv.reservedSmem.cap,@object
	.size		.nv.reservedSmem.cap,0x4
